//
// Generated by NVIDIA NVVM Compiler
//
// Compiler Build ID: CL-36424714
// Cuda compilation tools, release 13.0, V13.0.88
// Based on NVVM 20.0.0
//

.version 9.0
.target sm_100
.address_size 64

	// .globl	_Z14hello_from_gpuv
.extern .func  (.param .b32 func_retval0) vprintf
(
	.param .b64 vprintf_param_0,
	.param .b64 vprintf_param_1
)
;
.global .align 1 .b8 $str[23] = {104, 101, 108, 108, 111, 32, 119, 111, 114, 108, 100, 32, 102, 114, 111, 109, 32, 103, 112, 117, 33, 10};

.visible .entry _Z14hello_from_gpuv()
{
	.reg .b32 	%r<3>;
	.reg .b64 	%rd<3>;

	mov.u64 	%rd1, $str;
	cvta.global.u64 	%rd2, %rd1;
	{ // callseq 0, 0
	.param .b64 param0;
	st.param.b64 	[param0], %rd2;
	.param .b64 param1;
	st.param.b64 	[param1], 0;
	.param .b32 retval0;
	call.uni (retval0), 
	vprintf, 
	(
	param0, 
	param1
	);
	ld.param.b32 	%r1, [retval0];
	} // callseq 0
	ret;

}


// ===== COMPILED SASS (sm_100) =====

	.target	sm_100

	.elftype	@"ET_EXEC"


//--------------------- .note.nv.tkinfo           --------------------------
	.section	.note.nv.tkinfo,"",@"SHT_NOTE"
	.sectionflags	@"SHF_NOTE_NV_TKINFO"
	.tkinfo
        /*0018*/ 	.word	0x00000002
        /*0030*/ 	.string	""
        /*0030*/ 	.string	"ptxas"
        /*0030*/ 	.string	"Cuda compilation tools, release 13.0, V13.0.88"
        /*0030*/ 	.string	"Build cuda_13.0.r13.0/compiler.36424714_0"
        /*0030*/ 	.string	"-arch sm_100 -m 64 "



//--------------------- .note.nv.cuinfo           --------------------------
	.section	.note.nv.cuinfo,"",@"SHT_NOTE"
	.sectionflags	@"SHF_NOTE_NV_CUINFO"
        /*0018*/ 	.short	0x0002
        /*001a*/ 	.short	0x0064
        /*001c*/ 	.short	0x0082
	.zero		2


//--------------------- .nv.info                  --------------------------
	.section	.nv.info,"",@"SHT_CUDA_INFO"
	.align	4


	//----- nvinfo : EIATTR_REGCOUNT
	.align		4
        /*0000*/ 	.byte	0x04, 0x2f
        /*0002*/ 	.short	(.L_2 - .L_1)
	.align		4
.L_1:
        /*0004*/ 	.word	index@(_Z14hello_from_gpuv)
        /*0008*/ 	.word	0x00000018


	//----- nvinfo : EIATTR_FRAME_SIZE
	.align		4
.L_2:
        /*000c*/ 	.byte	0x04, 0x11
        /*000e*/ 	.short	(.L_4 - .L_3)
	.align		4
.L_3:
        /*0010*/ 	.word	index@(_Z14hello_from_gpuv)
        /*0014*/ 	.word	0x00000000


	//----- nvinfo : EIATTR_MIN_STACK_SIZE
	.align		4
.L_4:
        /*0018*/ 	.byte	0x04, 0x12
        /*001a*/ 	.short	(.L_6 - .L_5)
	.align		4
.L_5:
        /*001c*/ 	.word	index@(_Z14hello_from_gpuv)
        /*0020*/ 	.word	0x00000000
.L_6:


//--------------------- .nv.compat                --------------------------
	.section	.nv.compat,"",@"SHT_CUDA_COMPAT_INFO"
	.align	4
        /*0000*/ 	.byte	0x02, 0x09, 0x00, 0x00, 0x02, 0x02, 0x01, 0x00, 0x02, 0x05, 0x05, 0x00, 0x03, 0x07, 0x01, 0x01
        /*0010*/ 	.byte	0x02, 0x03, 0x00, 0x00, 0x02, 0x06, 0x01, 0x00, 0x04, 0x0b, 0x08, 0x00, 0x09, 0x00, 0x00, 0x00
        /*0020*/ 	.byte	0x00, 0x00, 0x00, 0x00


//--------------------- .nv.info._Z14hello_from_gpuv --------------------------
	.section	.nv.info._Z14hello_from_gpuv,"",@"SHT_CUDA_INFO"
	.sectionflags	@""
	.align	4


	//----- nvinfo : EIATTR_CUDA_API_VERSION
	.align		4
        /*0000*/ 	.byte	0x04, 0x37
        /*0002*/ 	.short	(.L_8 - .L_7)
.L_7:
        /*0004*/ 	.word	0x00000082


	//----- nvinfo : EIATTR_SPARSE_MMA_MASK
	.align		4
.L_8:
        /*0008*/ 	.byte	0x03, 0x50
        /*000a*/ 	.short	0x0000


	//----- nvinfo : EIATTR_MAXREG_COUNT
	.align		4
        /*000c*/ 	.byte	0x03, 0x1b
        /*000e*/ 	.short	0x00ff


	//----- nvinfo : EIATTR_EXTERNS
	.align		4
        /*0010*/ 	.byte	0x04, 0x0f
        /*0012*/ 	.short	(.L_10 - .L_9)


	//   ....[0]....
	.align		4
.L_9:
        /*0014*/ 	.word	index@(vprintf)


	//----- nvinfo : EIATTR_MERCURY_ISA_VERSION
	.align		4
.L_10:
        /*0018*/ 	.byte	0x03, 0x5f
        /*001a*/ 	.short	0x0101


	//----- nvinfo : EIATTR_VRC_CTA_INIT_COUNT
	.align		4
        /*001c*/ 	.byte	0x02, 0x4a
	.zero		1
	.zero		1


	//----- nvinfo : EIATTR_SYSCALL_OFFSETS
	.align		4
        /*0020*/ 	.byte	0x04, 0x46
        /*0022*/ 	.short	(.L_12 - .L_11)


	//   ....[0]....
.L_11:
        /*0024*/ 	.word	0x00000080


	//----- nvinfo : EIATTR_EXIT_INSTR_OFFSETS
	.align		4
.L_12:
        /*0028*/ 	.byte	0x04, 0x1c
        /*002a*/ 	.short	(.L_14 - .L_13)


	//   ....[0]....
.L_13:
        /*002c*/ 	.word	0x00000090


	//----- nvinfo : EIATTR_SW_WAR
	.align		4
.L_14:
        /*0030*/ 	.byte	0x04, 0x36
        /*0032*/ 	.short	(.L_16 - .L_15)
.L_15:
        /*0034*/ 	.word	0x00000008
.L_16:


//--------------------- .nv.callgraph             --------------------------
	.section	.nv.callgraph,"",@"SHT_CUDA_CALLGRAPH"
	.align	4
	.sectionentsize	8
	.align		4
        /*0000*/ 	.word	0x00000000
	.align		4
        /*0004*/ 	.word	0xffffffff
	.align		4
        /*0008*/ 	.word	index@(_Z14hello_from_gpuv)
	.align		4
        /*000c*/ 	.word	index@(vprintf)
	.align		4
        /*0010*/ 	.word	0x00000000
	.align		4
        /*0014*/ 	.word	0xfffffffe
	.align		4
        /*0018*/ 	.word	0x00000000
	.align		4
        /*001c*/ 	.word	0xfffffffd
	.align		4
        /*0020*/ 	.word	0x00000000
	.align		4
        /*0024*/ 	.word	0xfffffffc


//--------------------- .nv.constant4             --------------------------
	.section	.nv.constant4,"a",@progbits
	.align	8
	.align		8
.nv.constant4:
        /*0000*/ 	.dword	vprintf
	.align		8
        /*0008*/ 	.dword	$str


//--------------------- .text._Z14hello_from_gpuv --------------------------
	.section	.text._Z14hello_from_gpuv,"ax",@progbits
	.align	128
        .global         _Z14hello_from_gpuv
        .type           _Z14hello_from_gpuv,@function
        .size           _Z14hello_from_gpuv,(.L_x_2 - _Z14hello_from_gpuv)
        .other          _Z14hello_from_gpuv,@"STO_CUDA_ENTRY STV_DEFAULT"
_Z14hello_from_gpuv:
.text._Z14hello_from_gpuv:
[----:B------:R-:W0:Y:S01]  /*0000*/  LDC R1, c[0x0][0x37c] ;  /* 0x0000df00ff017b82 */ /* 0x000e220000000800 */
[----:B------:R-:W-:Y:S01]  /*0010*/  MOV R0, 0x0 ;  /* 0x0000000000007802 */ /* 0x000fe20000000f00 */
[----:B------:R-:W1:Y:S01]  /*0020*/  LDCU.64 UR4, c[0x4][0x8] ;  /* 0x01000100ff0477ac */ /* 0x000e620008000a00 */
[----:B------:R-:W-:-:S05]  /*0030*/  CS2R R6, SRZ ;  /* 0x0000000000067805 */ /* 0x000fca000001ff00 */
[----:B------:R2:W3:Y:S01]  /*0040*/  LDC.64 R2, c[0x4][R0] ;  /* 0x0100000000027b82 */ /* 0x0004e20000000a00 */
[----:B-1----:R-:W-:Y:S02]  /*0050*/  IMAD.U32 R4, RZ, RZ, UR4 ;  /* 0x00000004ff047e24 */ /* 0x002fe4000f8e00ff */
[----:B--2---:R-:W-:-:S07]  /*0060*/  IMAD.U32 R5, RZ, RZ, UR5 ;  /* 0x00000005ff057e24 */ /* 0x004fce000f8e00ff */
[----:B------:R-:W-:-:S07]  /*0070*/  LEPC R20, `(.L_x_0) ;  /* 0x000000001014794e */ /* 0x000fce0000000000 */
[----:B0--3--:R-:W-:Y:S05]  /*0080*/  CALL.ABS.NOINC R2 ;  /* 0x0000000002007343 */ /* 0x009fea0003c00000 */
.L_x_0:
[----:B------:R-:W-:Y:S05]  /*0090*/  EXIT ;  /* 0x000000000000794d */ /* 0x000fea0003800000 */
.L_x_1:
[----:B------:R-:W-:-:S00]  /*00a0*/  BRA `(.L_x_1) ;  /* 0xfffffffc00fc7947 */ /* 0x000fc0000383ffff */
[----:B------:R-:W-:-:S00]  /*00b0*/  NOP ;  /* 0x0000000000007918 */ /* 0x000fc00000000000 */
        /* <DEDUP_REMOVED lines=12> */
.L_x_2:


//--------------------- .nv.global.init           --------------------------
	.section	.nv.global.init,"aw",@progbits
.nv.global.init:
	.type		$str,@object
	.size		$str,(.L_0 - $str)
$str:
        /*0000*/ 	.byte	0x68, 0x65, 0x6c, 0x6c, 0x6f, 0x20, 0x77, 0x6f, 0x72, 0x6c, 0x64, 0x20, 0x66, 0x72, 0x6f, 0x6d
        /*0010*/ 	.byte	0x20, 0x67, 0x70, 0x75, 0x21, 0x0a, 0x00
.L_0:


//--------------------- .nv.shared.reserved.0     --------------------------
	.section	.nv.shared.reserved.0,"aw",@nobits
	.weak		__nv_reservedSMEM_offset_0_alias
	.size		__nv_reservedSMEM_offset_0_alias, 0, 64
	.other		__nv_reservedSMEM_offset_0_alias,@"STO_CUDA_RESERVED_SHARED STV_DEFAULT"
__nv_reservedSMEM_offset_0_alias:
	.zero		0
	.zero		64


//--------------------- .nv.constant0._Z14hello_from_gpuv --------------------------
	.section	.nv.constant0._Z14hello_from_gpuv,"a",@progbits
	.sectionflags	@""
	.align	4
.nv.constant0._Z14hello_from_gpuv:
	.zero		896


//--------------------- SYMBOLS --------------------------

	.type		.nv.reservedSmem.offset0,@object
	.size		.nv.reservedSmem.offset0,0x4
	.type		vprintf,@function
